//
// Generated by NVIDIA NVVM Compiler
//
// Compiler Build ID: CL-36424714
// Cuda compilation tools, release 13.0, V13.0.88
// Based on NVVM 20.0.0
//

.version 9.0
.target sm_100
.address_size 64

	// .globl	chacha12
.extern .func __assertfail
(
	.param .b64 __assertfail_param_0,
	.param .b64 __assertfail_param_1,
	.param .b32 __assertfail_param_2,
	.param .b64 __assertfail_param_3,
	.param .b64 __assertfail_param_4
)
;
// buffer has been demoted
.global .align 1 .b8 __unnamed_1[42] = {118, 111, 105, 100, 32, 102, 105, 120, 95, 102, 101, 40, 117, 110, 115, 105, 103, 110, 101, 100, 32, 105, 110, 116, 32, 42, 44, 32, 117, 110, 115, 105, 103, 110, 101, 100, 32, 105, 110, 116, 41};
.global .align 1 .b8 $str[13] = {102, 105, 120, 95, 105, 100, 120, 32, 60, 32, 50, 52};
.global .align 1 .b8 $str$1[27] = {47, 116, 109, 112, 47, 115, 97, 115, 115, 95, 99, 117, 95, 108, 98, 55, 119, 55, 112, 115, 105, 47, 107, 46, 99, 117};

.visible .entry chacha12(
	.param .u64 .ptr .align 1 chacha12_param_0,
	.param .u64 .ptr .align 1 chacha12_param_1,
	.param .u64 chacha12_param_2
)
{
	.reg .pred 	%p<4>;
	.reg .b32 	%r<180>;
	.reg .b64 	%rd<13>;
	// demoted variable
	.shared .align 4 .b8 buffer[16448];
	ld.param.u64 	%rd2, [chacha12_param_1];
	mov.u32 	%r1, %tid.x;
	setp.gt.u32 	%p1, %r1, 15;
	shl.b32 	%r70, %r1, 2;
	mov.u32 	%r71, buffer;
	add.s32 	%r2, %r71, %r70;
	@%p1 bra 	$L__BB0_2;
	cvta.to.global.u64 	%rd4, %rd2;
	mul.wide.u32 	%rd5, %r1, 4;
	add.s64 	%rd6, %rd4, %rd5;
	ld.global.u32 	%r72, [%rd6];
	st.shared.u32 	[%r2], %r72;
$L__BB0_2:
	bar.sync 	0;
	ld.shared.u32 	%r3, [buffer];
	ld.shared.u32 	%r4, [buffer+4];
	ld.shared.u32 	%r5, [buffer+8];
	ld.shared.u32 	%r6, [buffer+12];
	ld.shared.u32 	%r7, [buffer+16];
	ld.shared.u32 	%r8, [buffer+20];
	ld.shared.u32 	%r9, [buffer+24];
	ld.shared.u32 	%r10, [buffer+28];
	ld.shared.u32 	%r11, [buffer+32];
	ld.shared.u32 	%r12, [buffer+36];
	ld.shared.u32 	%r13, [buffer+40];
	ld.shared.u32 	%r14, [buffer+44];
	ld.shared.u32 	%r15, [buffer+48];
	ld.shared.u32 	%r16, [buffer+52];
	ld.shared.u32 	%r17, [buffer+56];
	mov.b32 	%r179, 0;
	ld.shared.u32 	%r18, [buffer+60];
	mov.u32 	%r163, %r14;
	mov.u32 	%r164, %r18;
	mov.u32 	%r165, %r6;
	mov.u32 	%r166, %r10;
	mov.u32 	%r167, %r13;
	mov.u32 	%r168, %r17;
	mov.u32 	%r169, %r5;
	mov.u32 	%r170, %r9;
	mov.u32 	%r171, %r12;
	mov.u32 	%r172, %r16;
	mov.u32 	%r173, %r4;
	mov.u32 	%r174, %r8;
	mov.u32 	%r175, %r11;
	mov.u32 	%r176, %r15;
	mov.u32 	%r177, %r3;
	mov.u32 	%r178, %r7;
$L__BB0_3:
	add.s32 	%r74, %r177, %r178;
	xor.b32  	%r75, %r176, %r74;
	shf.l.wrap.b32 	%r76, %r75, %r75, 16;
	add.s32 	%r77, %r175, %r76;
	xor.b32  	%r78, %r178, %r77;
	shf.l.wrap.b32 	%r79, %r78, %r78, 12;
	add.s32 	%r80, %r74, %r79;
	xor.b32  	%r81, %r76, %r80;
	shf.l.wrap.b32 	%r82, %r81, %r81, 8;
	add.s32 	%r83, %r77, %r82;
	xor.b32  	%r84, %r79, %r83;
	shf.l.wrap.b32 	%r85, %r84, %r84, 7;
	add.s32 	%r86, %r173, %r174;
	xor.b32  	%r87, %r172, %r86;
	shf.l.wrap.b32 	%r88, %r87, %r87, 16;
	add.s32 	%r89, %r171, %r88;
	xor.b32  	%r90, %r174, %r89;
	shf.l.wrap.b32 	%r91, %r90, %r90, 12;
	add.s32 	%r92, %r86, %r91;
	xor.b32  	%r93, %r88, %r92;
	shf.l.wrap.b32 	%r94, %r93, %r93, 8;
	add.s32 	%r95, %r89, %r94;
	xor.b32  	%r96, %r91, %r95;
	shf.l.wrap.b32 	%r97, %r96, %r96, 7;
	add.s32 	%r98, %r169, %r170;
	xor.b32  	%r99, %r168, %r98;
	shf.l.wrap.b32 	%r100, %r99, %r99, 16;
	add.s32 	%r101, %r167, %r100;
	xor.b32  	%r102, %r170, %r101;
	shf.l.wrap.b32 	%r103, %r102, %r102, 12;
	add.s32 	%r104, %r98, %r103;
	xor.b32  	%r105, %r100, %r104;
	shf.l.wrap.b32 	%r106, %r105, %r105, 8;
	add.s32 	%r107, %r101, %r106;
	xor.b32  	%r108, %r103, %r107;
	shf.l.wrap.b32 	%r109, %r108, %r108, 7;
	add.s32 	%r110, %r165, %r166;
	xor.b32  	%r111, %r164, %r110;
	shf.l.wrap.b32 	%r112, %r111, %r111, 16;
	add.s32 	%r113, %r163, %r112;
	xor.b32  	%r114, %r166, %r113;
	shf.l.wrap.b32 	%r115, %r114, %r114, 12;
	add.s32 	%r116, %r110, %r115;
	xor.b32  	%r117, %r112, %r116;
	shf.l.wrap.b32 	%r118, %r117, %r117, 8;
	add.s32 	%r119, %r113, %r118;
	xor.b32  	%r120, %r115, %r119;
	shf.l.wrap.b32 	%r121, %r120, %r120, 7;
	add.s32 	%r122, %r80, %r97;
	xor.b32  	%r123, %r118, %r122;
	shf.l.wrap.b32 	%r124, %r123, %r123, 16;
	add.s32 	%r125, %r107, %r124;
	xor.b32  	%r126, %r97, %r125;
	shf.l.wrap.b32 	%r127, %r126, %r126, 12;
	add.s32 	%r177, %r122, %r127;
	xor.b32  	%r128, %r124, %r177;
	shf.l.wrap.b32 	%r164, %r128, %r128, 8;
	add.s32 	%r167, %r125, %r164;
	xor.b32  	%r129, %r127, %r167;
	shf.l.wrap.b32 	%r174, %r129, %r129, 7;
	add.s32 	%r130, %r92, %r109;
	xor.b32  	%r131, %r82, %r130;
	shf.l.wrap.b32 	%r132, %r131, %r131, 16;
	add.s32 	%r133, %r119, %r132;
	xor.b32  	%r134, %r109, %r133;
	shf.l.wrap.b32 	%r135, %r134, %r134, 12;
	add.s32 	%r173, %r130, %r135;
	xor.b32  	%r136, %r132, %r173;
	shf.l.wrap.b32 	%r176, %r136, %r136, 8;
	add.s32 	%r163, %r133, %r176;
	xor.b32  	%r137, %r135, %r163;
	shf.l.wrap.b32 	%r170, %r137, %r137, 7;
	add.s32 	%r138, %r104, %r121;
	xor.b32  	%r139, %r94, %r138;
	shf.l.wrap.b32 	%r140, %r139, %r139, 16;
	add.s32 	%r141, %r83, %r140;
	xor.b32  	%r142, %r121, %r141;
	shf.l.wrap.b32 	%r143, %r142, %r142, 12;
	add.s32 	%r169, %r138, %r143;
	xor.b32  	%r144, %r140, %r169;
	shf.l.wrap.b32 	%r172, %r144, %r144, 8;
	add.s32 	%r175, %r141, %r172;
	xor.b32  	%r145, %r143, %r175;
	shf.l.wrap.b32 	%r166, %r145, %r145, 7;
	add.s32 	%r146, %r116, %r85;
	xor.b32  	%r147, %r106, %r146;
	shf.l.wrap.b32 	%r148, %r147, %r147, 16;
	add.s32 	%r149, %r95, %r148;
	xor.b32  	%r150, %r85, %r149;
	shf.l.wrap.b32 	%r151, %r150, %r150, 12;
	add.s32 	%r165, %r146, %r151;
	xor.b32  	%r152, %r148, %r165;
	shf.l.wrap.b32 	%r168, %r152, %r152, 8;
	add.s32 	%r171, %r149, %r168;
	xor.b32  	%r153, %r151, %r171;
	shf.l.wrap.b32 	%r178, %r153, %r153, 7;
	add.s32 	%r179, %r179, 1;
	setp.ne.s32 	%p2, %r179, 6;
	@%p2 bra 	$L__BB0_3;
	ld.param.u64 	%rd12, [chacha12_param_2];
	add.s32 	%r53, %r177, %r3;
	mov.u32 	%r154, %tid.x;
	shl.b32 	%r155, %r154, 2;
	mov.u32 	%r156, buffer;
	add.s32 	%r157, %r156, %r155;
	mad.lo.s32 	%r158, %r154, 60, %r157;
	st.shared.u32 	[%r158+64], %r53;
	add.s32 	%r54, %r173, %r4;
	st.shared.u32 	[%r158+68], %r54;
	add.s32 	%r55, %r169, %r5;
	st.shared.u32 	[%r158+72], %r55;
	add.s32 	%r56, %r165, %r6;
	st.shared.u32 	[%r158+76], %r56;
	add.s32 	%r57, %r178, %r7;
	st.shared.u32 	[%r158+80], %r57;
	add.s32 	%r58, %r174, %r8;
	st.shared.u32 	[%r158+84], %r58;
	add.s32 	%r59, %r170, %r9;
	st.shared.u32 	[%r158+88], %r59;
	add.s32 	%r60, %r166, %r10;
	st.shared.u32 	[%r158+92], %r60;
	add.s32 	%r61, %r175, %r11;
	st.shared.u32 	[%r158+96], %r61;
	add.s32 	%r62, %r171, %r12;
	st.shared.u32 	[%r158+100], %r62;
	add.s32 	%r63, %r167, %r13;
	st.shared.u32 	[%r158+104], %r63;
	add.s32 	%r64, %r163, %r14;
	st.shared.u32 	[%r158+108], %r64;
	mov.u32 	%r159, %ctaid.x;
	mov.u32 	%r160, %ntid.x;
	mad.lo.s32 	%r65, %r159, %r160, %r154;
	add.s32 	%r161, %r15, %r65;
	add.s32 	%r66, %r161, %r176;
	st.shared.u32 	[%r158+112], %r66;
	add.s32 	%r67, %r172, %r16;
	st.shared.u32 	[%r158+116], %r67;
	add.s32 	%r68, %r168, %r17;
	st.shared.u32 	[%r158+120], %r68;
	add.s32 	%r69, %r164, %r18;
	st.shared.u32 	[%r158+124], %r69;
	cvt.s64.s32 	%rd7, %r65;
	setp.le.u64 	%p3, %rd12, %rd7;
	@%p3 bra 	$L__BB0_6;
	ld.param.u64 	%rd11, [chacha12_param_0];
	shl.b32 	%r162, %r65, 4;
	cvta.to.global.u64 	%rd8, %rd11;
	mul.wide.s32 	%rd9, %r162, 4;
	add.s64 	%rd10, %rd8, %rd9;
	st.global.u32 	[%rd10], %r53;
	st.global.u32 	[%rd10+4], %r54;
	st.global.u32 	[%rd10+8], %r55;
	st.global.u32 	[%rd10+12], %r56;
	st.global.u32 	[%rd10+16], %r57;
	st.global.u32 	[%rd10+20], %r58;
	st.global.u32 	[%rd10+24], %r59;
	st.global.u32 	[%rd10+28], %r60;
	st.global.u32 	[%rd10+32], %r61;
	st.global.u32 	[%rd10+36], %r62;
	st.global.u32 	[%rd10+40], %r63;
	st.global.u32 	[%rd10+44], %r64;
	st.global.u32 	[%rd10+48], %r66;
	st.global.u32 	[%rd10+52], %r67;
	st.global.u32 	[%rd10+56], %r68;
	st.global.u32 	[%rd10+60], %r69;
$L__BB0_6:
	ret;

}
	// .globl	fix_fe
.visible .entry fix_fe(
	.param .u64 .ptr .align 1 fix_fe_param_0,
	.param .u32 fix_fe_param_1
)
{
	.reg .pred 	%p<6>;
	.reg .b16 	%rs<3>;
	.reg .b32 	%r<19>;
	.reg .b64 	%rd<21>;

	ld.param.u64 	%rd5, [fix_fe_param_0];
	ld.param.u32 	%r9, [fix_fe_param_1];
	cvta.to.global.u64 	%rd1, %rd5;
	mov.u32 	%r10, %ctaid.x;
	mov.u32 	%r11, %ntid.x;
	mov.u32 	%r12, %tid.x;
	mad.lo.s32 	%r1, %r10, %r11, %r12;
	mul.lo.s32 	%r2, %r1, 1000;
	setp.ge.u32 	%p1, %r2, %r9;
	@%p1 bra 	$L__BB1_7;
	cvt.u64.u32 	%rd6, %r9;
	cvt.s64.s32 	%rd2, %r2;
	mul.lo.s32 	%r14, %r1, 24;
	cvt.s64.s32 	%rd7, %r14;
	add.s64 	%rd3, %rd6, %rd7;
	mov.b32 	%r15, 0;
	mov.u64 	%rd11, $str;
	mov.u64 	%rd13, $str$1;
	mov.u64 	%rd15, __unnamed_1;
	mov.u32 	%r18, %r15;
$L__BB1_2:
	cvt.u64.u32 	%rd8, %r15;
	add.s64 	%rd9, %rd8, %rd2;
	shl.b64 	%rd10, %rd9, 1;
	add.s64 	%rd4, %rd1, %rd10;
	ld.global.u16 	%rs1, [%rd4];
	setp.lt.u16 	%p2, %rs1, -17;
	@%p2 bra 	$L__BB1_6;
$L__BB1_3:
	setp.lt.s32 	%p3, %r18, 24;
	@%p3 bra 	$L__BB1_5;
	cvta.global.u64 	%rd12, %rd11;
	cvta.global.u64 	%rd14, %rd13;
	cvta.global.u64 	%rd16, %rd15;
	{ // callseq 0, 0
	.param .b64 param0;
	st.param.b64 	[param0], %rd12;
	.param .b64 param1;
	st.param.b64 	[param1], %rd14;
	.param .b32 param2;
	st.param.b32 	[param2], 171;
	.param .b64 param3;
	st.param.b64 	[param3], %rd16;
	.param .b64 param4;
	st.param.b64 	[param4], 1;
	call.uni 
	__assertfail, 
	(
	param0, 
	param1, 
	param2, 
	param3, 
	param4
	);
	} // callseq 0
$L__BB1_5:
	cvt.s64.s32 	%rd17, %r18;
	add.s64 	%rd18, %rd3, %rd17;
	shl.b64 	%rd19, %rd18, 1;
	add.s64 	%rd20, %rd1, %rd19;
	ld.global.u16 	%rs2, [%rd20];
	st.global.u16 	[%rd4], %rs2;
	add.s32 	%r18, %r18, 1;
	setp.gt.u16 	%p4, %rs2, -18;
	@%p4 bra 	$L__BB1_3;
$L__BB1_6:
	add.s32 	%r15, %r15, 1;
	setp.ne.s32 	%p5, %r15, 1000;
	@%p5 bra 	$L__BB1_2;
$L__BB1_7:
	ret;

}


// ===== COMPILED SASS (sm_100) =====

	.target	sm_100

	.elftype	@"ET_EXEC"


//--------------------- .note.nv.tkinfo           --------------------------
	.section	.note.nv.tkinfo,"",@"SHT_NOTE"
	.sectionflags	@"SHF_NOTE_NV_TKINFO"
	.tkinfo
        /*0018*/ 	.word	0x00000002
        /*0030*/ 	.string	""
        /*0030*/ 	.string	"ptxas"
        /*0030*/ 	.string	"Cuda compilation tools, release 13.0, V13.0.88"
        /*0030*/ 	.string	"Build cuda_13.0.r13.0/compiler.36424714_0"
        /*0030*/ 	.string	"-arch sm_100 -m 64 "



//--------------------- .note.nv.cuinfo           --------------------------
	.section	.note.nv.cuinfo,"",@"SHT_NOTE"
	.sectionflags	@"SHF_NOTE_NV_CUINFO"
        /*0018*/ 	.short	0x0002
        /*001a*/ 	.short	0x0064
        /*001c*/ 	.short	0x0082
	.zero		2


//--------------------- .nv.info                  --------------------------
	.section	.nv.info,"",@"SHT_CUDA_INFO"
	.align	4


	//----- nvinfo : EIATTR_REGCOUNT
	.align		4
        /*0000*/ 	.byte	0x04, 0x2f
        /*0002*/ 	.short	(.L_4 - .L_3)
	.align		4
.L_3:
        /*0004*/ 	.word	index@(chacha12)
        /*0008*/ 	.word	0x00000020


	//----- nvinfo : EIATTR_FRAME_SIZE
	.align		4
.L_4:
        /*000c*/ 	.byte	0x04, 0x11
        /*000e*/ 	.short	(.L_6 - .L_5)
	.align		4
.L_5:
        /*0010*/ 	.word	index@(chacha12)
        /*0014*/ 	.word	0x00000000


	//----- nvinfo : EIATTR_REGCOUNT
	.align		4
.L_6:
        /*0018*/ 	.byte	0x04, 0x2f
        /*001a*/ 	.short	(.L_8 - .L_7)
	.align		4
.L_7:
        /*001c*/ 	.word	index@(fix_fe)
        /*0020*/ 	.word	0x0000001c


	//----- nvinfo : EIATTR_FRAME_SIZE
	.align		4
.L_8:
        /*0024*/ 	.byte	0x04, 0x11
        /*0026*/ 	.short	(.L_10 - .L_9)
	.align		4
.L_9:
        /*0028*/ 	.word	index@(fix_fe)
        /*002c*/ 	.word	0x00000000


	//----- nvinfo : EIATTR_MIN_STACK_SIZE
	.align		4
.L_10:
        /*0030*/ 	.byte	0x04, 0x12
        /*0032*/ 	.short	(.L_12 - .L_11)
	.align		4
.L_11:
        /*0034*/ 	.word	index@(fix_fe)
        /*0038*/ 	.word	0x00000000


	//----- nvinfo : EIATTR_MIN_STACK_SIZE
	.align		4
.L_12:
        /*003c*/ 	.byte	0x04, 0x12
        /*003e*/ 	.short	(.L_14 - .L_13)
	.align		4
.L_13:
        /*0040*/ 	.word	index@(chacha12)
        /*0044*/ 	.word	0x00000000
.L_14:


//--------------------- .nv.compat                --------------------------
	.section	.nv.compat,"",@"SHT_CUDA_COMPAT_INFO"
	.align	4
        /*0000*/ 	.byte	0x02, 0x09, 0x00, 0x00, 0x02, 0x02, 0x01, 0x00, 0x02, 0x05, 0x05, 0x00, 0x03, 0x07, 0x01, 0x01
        /*0010*/ 	.byte	0x02, 0x03, 0x00, 0x00, 0x02, 0x06, 0x01, 0x00, 0x04, 0x0b, 0x08, 0x00, 0x09, 0x00, 0x00, 0x00
        /*0020*/ 	.byte	0x00, 0x00, 0x00, 0x00


//--------------------- .nv.info.fix_fe           --------------------------
	.section	.nv.info.fix_fe,"",@"SHT_CUDA_INFO"
	.sectionflags	@""
	.align	4


	//----- nvinfo : EIATTR_CUDA_API_VERSION
	.align		4
        /*0000*/ 	.byte	0x04, 0x37
        /*0002*/ 	.short	(.L_16 - .L_15)
.L_15:
        /*0004*/ 	.word	0x00000082


	//----- nvinfo : EIATTR_KPARAM_INFO
	.align		4
.L_16:
        /*0008*/ 	.byte	0x04, 0x17
        /*000a*/ 	.short	(.L_18 - .L_17)
.L_17:
        /*000c*/ 	.word	0x00000000
        /*0010*/ 	.short	0x0001
        /*0012*/ 	.short	0x0008
        /*0014*/ 	.byte	0x00, 0xf0, 0x11, 0x00


	//----- nvinfo : EIATTR_KPARAM_INFO
	.align		4
.L_18:
        /*0018*/ 	.byte	0x04, 0x17
        /*001a*/ 	.short	(.L_20 - .L_19)
.L_19:
        /*001c*/ 	.word	0x00000000
        /*0020*/ 	.short	0x0000
        /*0022*/ 	.short	0x0000
        /*0024*/ 	.byte	0x00, 0xf5, 0x21, 0x00


	//----- nvinfo : EIATTR_SPARSE_MMA_MASK
	.align		4
.L_20:
        /*0028*/ 	.byte	0x03, 0x50
        /*002a*/ 	.short	0x0000


	//----- nvinfo : EIATTR_MAXREG_COUNT
	.align		4
        /*002c*/ 	.byte	0x03, 0x1b
        /*002e*/ 	.short	0x00ff


	//----- nvinfo : EIATTR_EXTERNS
	.align		4
        /*0030*/ 	.byte	0x04, 0x0f
        /*0032*/ 	.short	(.L_22 - .L_21)


	//   ....[0]....
	.align		4
.L_21:
        /*0034*/ 	.word	index@(__assertfail)


	//----- nvinfo : EIATTR_MERCURY_ISA_VERSION
	.align		4
.L_22:
        /*0038*/ 	.byte	0x03, 0x5f
        /*003a*/ 	.short	0x0101


	//----- nvinfo : EIATTR_VRC_CTA_INIT_COUNT
	.align		4
        /*003c*/ 	.byte	0x02, 0x4a
	.zero		1
	.zero		1


	//----- nvinfo : EIATTR_SYSCALL_OFFSETS
	.align		4
        /*0040*/ 	.byte	0x04, 0x46
        /*0042*/ 	.short	(.L_24 - .L_23)


	//   ....[0]....
.L_23:
        /*0044*/ 	.word	0x000002e0


	//----- nvinfo : EIATTR_EXIT_INSTR_OFFSETS
	.align		4
.L_24:
        /*0048*/ 	.byte	0x04, 0x1c
        /*004a*/ 	.short	(.L_26 - .L_25)


	//   ....[0]....
.L_25:
        /*004c*/ 	.word	0x00000080


	//   ....[1]....
        /*0050*/ 	.word	0x000003c0


	//----- nvinfo : EIATTR_CRS_STACK_SIZE
	.align		4
.L_26:
        /*0054*/ 	.byte	0x04, 0x1e
        /*0056*/ 	.short	(.L_28 - .L_27)
.L_27:
        /*0058*/ 	.word	0x00000000


	//----- nvinfo : EIATTR_CBANK_PARAM_SIZE
	.align		4
.L_28:
        /*005c*/ 	.byte	0x03, 0x19
        /*005e*/ 	.short	0x000c


	//----- nvinfo : EIATTR_PARAM_CBANK
	.align		4
        /*0060*/ 	.byte	0x04, 0x0a
        /*0062*/ 	.short	(.L_30 - .L_29)
	.align		4
.L_29:
        /*0064*/ 	.word	index@(.nv.constant0.fix_fe)
        /*0068*/ 	.short	0x0380
        /*006a*/ 	.short	0x000c


	//----- nvinfo : EIATTR_SW_WAR
	.align		4
.L_30:
        /*006c*/ 	.byte	0x04, 0x36
        /*006e*/ 	.short	(.L_32 - .L_31)
.L_31:
        /*0070*/ 	.word	0x00000008
.L_32:


//--------------------- .nv.info.chacha12         --------------------------
	.section	.nv.info.chacha12,"",@"SHT_CUDA_INFO"
	.sectionflags	@""
	.align	4


	//----- nvinfo : EIATTR_CUDA_API_VERSION
	.align		4
        /*0000*/ 	.byte	0x04, 0x37
        /*0002*/ 	.short	(.L_34 - .L_33)
.L_33:
        /*0004*/ 	.word	0x00000082


	//----- nvinfo : EIATTR_KPARAM_INFO
	.align		4
.L_34:
        /*0008*/ 	.byte	0x04, 0x17
        /*000a*/ 	.short	(.L_36 - .L_35)
.L_35:
        /*000c*/ 	.word	0x00000000
        /*0010*/ 	.short	0x0002
        /*0012*/ 	.short	0x0010
        /*0014*/ 	.byte	0x00, 0xf0, 0x21, 0x00


	//----- nvinfo : EIATTR_KPARAM_INFO
	.align		4
.L_36:
        /*0018*/ 	.byte	0x04, 0x17
        /*001a*/ 	.short	(.L_38 - .L_37)
.L_37:
        /*001c*/ 	.word	0x00000000
        /*0020*/ 	.short	0x0001
        /*0022*/ 	.short	0x0008
        /*0024*/ 	.byte	0x00, 0xf5, 0x21, 0x00


	//----- nvinfo : EIATTR_KPARAM_INFO
	.align		4
.L_38:
        /*0028*/ 	.byte	0x04, 0x17
        /*002a*/ 	.short	(.L_40 - .L_39)
.L_39:
        /*002c*/ 	.word	0x00000000
        /*0030*/ 	.short	0x0000
        /*0032*/ 	.short	0x0000
        /*0034*/ 	.byte	0x00, 0xf5, 0x21, 0x00


	//----- nvinfo : EIATTR_SPARSE_MMA_MASK
	.align		4
.L_40:
        /*0038*/ 	.byte	0x03, 0x50
        /*003a*/ 	.short	0x0000


	//----- nvinfo : EIATTR_MAXREG_COUNT
	.align		4
        /*003c*/ 	.byte	0x03, 0x1b
        /*003e*/ 	.short	0x00ff


	//----- nvinfo : EIATTR_NUM_BARRIERS
	.align		4
        /*0040*/ 	.byte	0x02, 0x4c
        /*0042*/ 	.byte	0x01
	.zero		1


	//----- nvinfo : EIATTR_MERCURY_ISA_VERSION
	.align		4
        /*0044*/ 	.byte	0x03, 0x5f
        /*0046*/ 	.short	0x0101


	//----- nvinfo : EIATTR_VRC_CTA_INIT_COUNT
	.align		4
        /*0048*/ 	.byte	0x02, 0x4a
	.zero		1
	.zero		1


	//----- nvinfo : EIATTR_EXIT_INSTR_OFFSETS
	.align		4
        /*004c*/ 	.byte	0x04, 0x1c
        /*004e*/ 	.short	(.L_42 - .L_41)


	//   ....[0]....
.L_41:
        /*0050*/ 	.word	0x00000af0


	//   ....[1]....
        /*0054*/ 	.word	0x00000c40


	//----- nvinfo : EIATTR_CBANK_PARAM_SIZE
	.align		4
.L_42:
        /*0058*/ 	.byte	0x03, 0x19
        /*005a*/ 	.short	0x0018


	//----- nvinfo : EIATTR_PARAM_CBANK
	.align		4
        /*005c*/ 	.byte	0x04, 0x0a
        /*005e*/ 	.short	(.L_44 - .L_43)
	.align		4
.L_43:
        /*0060*/ 	.word	index@(.nv.constant0.chacha12)
        /*0064*/ 	.short	0x0380
        /*0066*/ 	.short	0x0018


	//----- nvinfo : EIATTR_SW_WAR
	.align		4
.L_44:
        /*0068*/ 	.byte	0x04, 0x36
        /*006a*/ 	.short	(.L_46 - .L_45)
.L_45:
        /*006c*/ 	.word	0x00000008
.L_46:


//--------------------- .nv.callgraph             --------------------------
	.section	.nv.callgraph,"",@"SHT_CUDA_CALLGRAPH"
	.align	4
	.sectionentsize	8
	.align		4
        /*0000*/ 	.word	0x00000000
	.align		4
        /*0004*/ 	.word	0xffffffff
	.align		4
        /*0008*/ 	.word	index@(fix_fe)
	.align		4
        /*000c*/ 	.word	index@(__assertfail)
	.align		4
        /*0010*/ 	.word	0x00000000
	.align		4
        /*0014*/ 	.word	0xfffffffe
	.align		4
        /*0018*/ 	.word	0x00000000
	.align		4
        /*001c*/ 	.word	0xfffffffd
	.align		4
        /*0020*/ 	.word	0x00000000
	.align		4
        /*0024*/ 	.word	0xfffffffc


//--------------------- .nv.constant4             --------------------------
	.section	.nv.constant4,"a",@progbits
	.align	8
	.align		8
.nv.constant4:
        /*0000*/ 	.dword	__assertfail
	.align		8
        /*0008*/ 	.dword	__unnamed_1
	.align		8
        /*0010*/ 	.dword	$str
	.align		8
        /*0018*/ 	.dword	$str$1


//--------------------- .text.fix_fe              --------------------------
	.section	.text.fix_fe,"ax",@progbits
	.align	128
        .global         fix_fe
        .type           fix_fe,@function
        .size           fix_fe,(.L_x_9 - fix_fe)
        .other          fix_fe,@"STO_CUDA_ENTRY STV_DEFAULT"
fix_fe:
.text.fix_fe:
[----:B------:R-:W0:Y:S01]  /*0000*/  LDC R1, c[0x0][0x37c] ;  /* 0x0000df00ff017b82 */ /* 0x000e220000000800 */
[----:B------:R-:W1:Y:S07]  /*0010*/  S2R R3, SR_TID.X ;  /* 0x0000000000037919 */ /* 0x000e6e0000002100 */
[----:B------:R-:W1:Y:S01]  /*0020*/  S2UR UR4, SR_CTAID.X ;  /* 0x00000000000479c3 */ /* 0x000e620000002500 */
[----:B------:R-:W2:Y:S07]  /*0030*/  LDCU UR5, c[0x0][0x388] ;  /* 0x00007100ff0577ac */ /* 0x000eae0008000800 */
[----:B------:R-:W1:Y:S02]  /*0040*/  LDC R0, c[0x0][0x360] ;  /* 0x0000d800ff007b82 */ /* 0x000e640000000800 */
[----:B-1----:R-:W-:-:S04]  /*0050*/  IMAD R0, R0, UR4, R3 ;  /* 0x0000000400007c24 */ /* 0x002fc8000f8e0203 */
[----:B------:R-:W-:-:S05]  /*0060*/  IMAD R18, R0, 0x3e8, RZ ;  /* 0x000003e800127824 */ /* 0x000fca00078e02ff */
[----:B--2---:R-:W-:-:S13]  /*0070*/  ISETP.GE.U32.AND P0, PT, R18, UR5, PT ;  /* 0x0000000512007c0c */ /* 0x004fda000bf06070 */
[----:B0-----:R-:W-:Y:S05]  /*0080*/  @P0 EXIT ;  /* 0x000000000000094d */ /* 0x001fea0003800000 */
[----:B------:R-:W-:Y:S01]  /*0090*/  IMAD R0, R0, 0x18, RZ ;  /* 0x0000001800007824 */ /* 0x000fe200078e02ff */
[----:B------:R-:W0:Y:S01]  /*00a0*/  LDCU.64 UR36, c[0x0][0x358] ;  /* 0x00006b00ff2477ac */ /* 0x000e220008000a00 */
[----:B------:R-:W-:Y:S02]  /*00b0*/  IMAD.MOV.U32 R23, RZ, RZ, RZ ;  /* 0x000000ffff177224 */ /* 0x000fe400078e00ff */
[----:B------:R-:W-:Y:S01]  /*00c0*/  IMAD.MOV.U32 R24, RZ, RZ, RZ ;  /* 0x000000ffff187224 */ /* 0x000fe200078e00ff */
[C---:B------:R-:W-:Y:S01]  /*00d0*/  IADD3 R19, P0, PT, R0.reuse, UR5, RZ ;  /* 0x0000000500137c10 */ /* 0x040fe2000ff1e0ff */
[----:B------:R-:W1:Y:S03]  /*00e0*/  LDCU.64 UR38, c[0x0][0x380] ;  /* 0x00007000ff2677ac */ /* 0x000e660008000a00 */
[----:B------:R-:W-:-:S09]  /*00f0*/  LEA.HI.X.SX32 R22, R0, RZ, 0x1, P0 ;  /* 0x000000ff00167211 */ /* 0x000fd200000f0eff */
.L_x_5:
[----:B------:R-:W2:Y:S01]  /*0100*/  LDCU.64 UR4, c[0x0][0x380] ;  /* 0x00007000ff0477ac */ /* 0x000ea20008000a00 */
[----:B------:R-:W-:-:S04]  /*0110*/  IADD3 R0, P0, PT, R18, R23, RZ ;  /* 0x0000001712007210 */ /* 0x000fc80007f1e0ff */
[----:B------:R-:W-:Y:S02]  /*0120*/  LEA.HI.X.SX32 R3, R18, RZ, 0x1, P0 ;  /* 0x000000ff12037211 */ /* 0x000fe400000f0eff */
[----:B--2---:R-:W-:-:S04]  /*0130*/  LEA R16, P0, R0, UR4, 0x1 ;  /* 0x0000000400107c11 */ /* 0x004fc8000f8008ff */
[----:B------:R-:W-:-:S05]  /*0140*/  LEA.HI.X R17, R0, UR5, R3, 0x1, P0 ;  /* 0x0000000500117c11 */ /* 0x000fca00080f0c03 */
[----:B0-----:R-:W2:Y:S01]  /*0150*/  LDG.E.U16 R0, desc[UR36][R16.64] ;  /* 0x0000002410007981 */ /* 0x001ea2000c1e1500 */
[----:B------:R-:W-:Y:S01]  /*0160*/  VIADD R23, R23, 0x1 ;  /* 0x0000000117177836 */ /* 0x000fe20000000000 */
[----:B------:R-:W-:Y:S04]  /*0170*/  BSSY.RECONVERGENT B7, `(.L_x_0) ;  /* 0x0000022000077945 */ /* 0x000fe80003800200 */
[----:B------:R-:W-:-:S04]  /*0180*/  ISETP.NE.AND P1, PT, R23, 0x3e8, PT ;  /* 0x000003e81700780c */ /* 0x000fc80003f25270 */
[----:B------:R-:W-:Y:S02]  /*0190*/  P2R R25, PR, RZ, 0x2 ;  /* 0x00000002ff197803 */ /* 0x000fe40000000000 */
[----:B--2---:R-:W-:-:S13]  /*01a0*/  ISETP.GE.U32.AND P0, PT, R0, 0xffef, PT ;  /* 0x0000ffef0000780c */ /* 0x004fda0003f06070 */
[----:B------:R-:W-:Y:S05]  /*01b0*/  @!P0 BRA `(.L_x_1) ;  /* 0x0000000000748947 */ /* 0x000fea0003800000 */
.L_x_4:
[----:B------:R-:W-:Y:S01]  /*01c0*/  ISETP.GE.AND P0, PT, R24, 0x18, PT ;  /* 0x000000181800780c */ /* 0x000fe20003f06270 */
[----:B------:R-:W-:-:S12]  /*01d0*/  BSSY.RECONVERGENT B6, `(.L_x_2) ;  /* 0x0000012000067945 */ /* 0x000fd80003800200 */
[----:B------:R-:W-:Y:S05]  /*01e0*/  @!P0 BRA `(.L_x_3) ;  /* 0x0000000000408947 */ /* 0x000fea0003800000 */
[----:B------:R-:W-:Y:S01]  /*01f0*/  MOV R2, 0x0 ;  /* 0x0000000000027802 */ /* 0x000fe20000000f00 */
[----:B------:R-:W0:Y:S01]  /*0200*/  LDCU.64 UR4, c[0x4][0x10] ;  /* 0x01000200ff0477ac */ /* 0x000e220008000a00 */
[----:B------:R-:W-:Y:S02]  /*0210*/  IMAD.MOV.U32 R8, RZ, RZ, 0xab ;  /* 0x000000abff087424 */ /* 0x000fe400078e00ff */
[----:B------:R-:W-:Y:S01]  /*0220*/  IMAD.MOV.U32 R12, RZ, RZ, 0x1 ;  /* 0x00000001ff0c7424 */ /* 0x000fe200078e00ff */
[----:B------:R-:W2:Y:S01]  /*0230*/  LDCU.64 UR6, c[0x4][0x18] ;  /* 0x01000300ff0677ac */ /* 0x000ea20008000a00 */
[----:B------:R-:W3:Y:S01]  /*0240*/  LDC.64 R2, c[0x4][R2] ;  /* 0x0100000002027b82 */ /* 0x000ee20000000a00 */
[----:B------:R-:W-:Y:S01]  /*0250*/  IMAD.MOV.U32 R13, RZ, RZ, RZ ;  /* 0x000000ffff0d7224 */ /* 0x000fe200078e00ff */
[----:B------:R-:W4:Y:S01]  /*0260*/  LDCU.64 UR8, c[0x4][0x8] ;  /* 0x01000100ff0877ac */ /* 0x000f220008000a00 */
[----:B0-----:R-:W-:Y:S02]  /*0270*/  IMAD.U32 R4, RZ, RZ, UR4 ;  /* 0x00000004ff047e24 */ /* 0x001fe4000f8e00ff */
[----:B------:R-:W-:-:S02]  /*0280*/  IMAD.U32 R5, RZ, RZ, UR5 ;  /* 0x00000005ff057e24 */ /* 0x000fc4000f8e00ff */
[----:B--2---:R-:W-:Y:S02]  /*0290*/  IMAD.U32 R6, RZ, RZ, UR6 ;  /* 0x00000006ff067e24 */ /* 0x004fe4000f8e00ff */
[----:B------:R-:W-:Y:S02]  /*02a0*/  IMAD.U32 R7, RZ, RZ, UR7 ;  /* 0x00000007ff077e24 */ /* 0x000fe4000f8e00ff */
[----:B----4-:R-:W-:Y:S02]  /*02b0*/  IMAD.U32 R10, RZ, RZ, UR8 ;  /* 0x00000008ff0a7e24 */ /* 0x010fe4000f8e00ff */
[----:B------:R-:W-:-:S07]  /*02c0*/  IMAD.U32 R11, RZ, RZ, UR9 ;  /* 0x00000009ff0b7e24 */ /* 0x000fce000f8e00ff */
[----:B------:R-:W-:-:S07]  /*02d0*/  LEPC R20, `(.L_x_3) ;  /* 0x000000001014794e */ /* 0x000fce0000000000 */
[----:B-1-3--:R-:W-:Y:S05]  /*02e0*/  CALL.ABS.NOINC R2 ;  /* 0x0000000002007343 */ /* 0x00afea0003c00000 */
.L_x_3:
[----:B-1----:R-:W-:Y:S05]  /*02f0*/  BSYNC.RECONVERGENT B6 ;  /* 0x0000000000067941 */ /* 0x002fea0003800200 */
.L_x_2:
[----:B------:R-:W-:-:S04]  /*0300*/  IADD3 R0, P0, PT, R24, R19, RZ ;  /* 0x0000001318007210 */ /* 0x000fc80007f1e0ff */
[----:B------:R-:W-:Y:S02]  /*0310*/  LEA.HI.X.SX32 R3, R24, R22, 0x1, P0 ;  /* 0x0000001618037211 */ /* 0x000fe400000f0eff */
[----:B------:R-:W-:-:S04]  /*0320*/  LEA R2, P0, R0, UR38, 0x1 ;  /* 0x0000002600027c11 */ /* 0x000fc8000f8008ff */
[----:B------:R-:W-:-:S06]  /*0330*/  LEA.HI.X R3, R0, UR39, R3, 0x1, P0 ;  /* 0x0000002700037c11 */ /* 0x000fcc00080f0c03 */
[----:B------:R-:W2:Y:S01]  /*0340*/  LDG.E.U16 R3, desc[UR36][R2.64] ;  /* 0x0000002402037981 */ /* 0x000ea2000c1e1500 */
[----:B------:R-:W-:-:S03]  /*0350*/  VIADD R24, R24, 0x1 ;  /* 0x0000000118187836 */ /* 0x000fc60000000000 */
[----:B--2---:R0:W-:Y:S01]  /*0360*/  STG.E.U16 desc[UR36][R16.64], R3 ;  /* 0x0000000310007986 */ /* 0x0041e2000c101524 */
[----:B------:R-:W-:-:S13]  /*0370*/  ISETP.GT.U32.AND P0, PT, R3, 0xffee, PT ;  /* 0x0000ffee0300780c */ /* 0x000fda0003f04070 */
[----:B0-----:R-:W-:Y:S05]  /*0380*/  @P0 BRA `(.L_x_4) ;  /* 0xfffffffc008c0947 */ /* 0x001fea000383ffff */
.L_x_1:
[----:B-1----:R-:W-:Y:S05]  /*0390*/  BSYNC.RECONVERGENT B7 ;  /* 0x0000000000077941 */ /* 0x002fea0003800200 */
.L_x_0:
[----:B------:R-:W-:-:S13]  /*03a0*/  ISETP.NE.AND P0, PT, R25, RZ, PT ;  /* 0x000000ff1900720c */ /* 0x000fda0003f05270 */
[----:B------:R-:W-:Y:S05]  /*03b0*/  @P0 BRA `(.L_x_5) ;  /* 0xfffffffc00500947 */ /* 0x000fea000383ffff */
[----:B------:R-:W-:Y:S05]  /*03c0*/  EXIT ;  /* 0x000000000000794d */ /* 0x000fea0003800000 */
.L_x_6:
[----:B------:R-:W-:-:S00]  /*03d0*/  BRA `(.L_x_6) ;  /* 0xfffffffc00fc7947 */ /* 0x000fc0000383ffff */
[----:B------:R-:W-:-:S00]  /*03e0*/  NOP ;  /* 0x0000000000007918 */ /* 0x000fc00000000000 */
        /* <DEDUP_REMOVED lines=9> */
.L_x_9:


//--------------------- .text.chacha12            --------------------------
	.section	.text.chacha12,"ax",@progbits
	.align	128
        .global         chacha12
        .type           chacha12,@function
        .size           chacha12,(.L_x_10 - chacha12)
        .other          chacha12,@"STO_CUDA_ENTRY STV_DEFAULT"
chacha12:
.text.chacha12:
[----:B------:R-:W-:Y:S01]  /*0000*/  LDC R1, c[0x0][0x37c] ;  /* 0x0000df00ff017b82 */ /* 0x000fe20000000800 */
[----:B------:R-:W0:Y:S01]  /*0010*/  S2R R0, SR_TID.X ;  /* 0x0000000000007919 */ /* 0x000e220000002100 */
[----:B------:R-:W1:Y:S01]  /*0020*/  LDCU.64 UR22, c[0x0][0x358] ;  /* 0x00006b00ff1677ac */ /* 0x000e620008000a00 */
[----:B0-----:R-:W-:-:S13]  /*0030*/  ISETP.GT.U32.AND P0, PT, R0, 0xf, PT ;  /* 0x0000000f0000780c */ /* 0x001fda0003f04070 */
[----:B------:R-:W0:Y:S02]  /*0040*/  @!P0 LDC.64 R2, c[0x0][0x388] ;  /* 0x0000e200ff028b82 */ /* 0x000e240000000a00 */
[----:B0-----:R-:W-:-:S06]  /*0050*/  @!P0 IMAD.WIDE.U32 R2, R0, 0x4, R2 ;  /* 0x0000000400028825 */ /* 0x001fcc00078e0002 */
[----:B-1----:R-:W2:Y:S01]  /*0060*/  @!P0 LDG.E R2, desc[UR22][R2.64] ;  /* 0x0000001602028981 */ /* 0x002ea2000c1e1900 */
[----:B------:R-:W0:Y:S01]  /*0070*/  S2UR UR5, SR_CgaCtaId ;  /* 0x00000000000579c3 */ /* 0x000e220000008800 */
[----:B------:R-:W-:Y:S02]  /*0080*/  UMOV UR4, 0x400 ;  /* 0x0000040000047882 */ /* 0x000fe40000000000 */
[----:B0-----:R-:W-:-:S06]  /*0090*/  ULEA UR4, UR5, UR4, 0x18 ;  /* 0x0000000405047291 */ /* 0x001fcc000f8ec0ff */
[----:B------:R-:W-:-:S05]  /*00a0*/  LEA R21, R0, UR4, 0x2 ;  /* 0x0000000400157c11 */ /* 0x000fca000f8e10ff */
[----:B--2---:R-:W-:Y:S01]  /*00b0*/  @!P0 STS [R21], R2 ;  /* 0x0000000215008388 */ /* 0x004fe20000000800 */
[----:B------:R-:W-:Y:S06]  /*00c0*/  BAR.SYNC.DEFER_BLOCKING 0x0 ;  /* 0x0000000000007b1d */ /* 0x000fec0000010000 */
[----:B------:R-:W0:Y:S04]  /*00d0*/  LDS.128 R16, [UR4+0x20] ;  /* 0x00002004ff107984 */ /* 0x000e280008000c00 */
[----:B------:R-:W1:Y:S04]  /*00e0*/  LDS.128 R12, [UR4] ;  /* 0x00000004ff0c7984 */ /* 0x000e680008000c00 */
[----:B------:R-:W2:Y:S04]  /*00f0*/  LDS.128 R8, [UR4+0x10] ;  /* 0x00001004ff087984 */ /* 0x000ea80008000c00 */
[----:B------:R-:W3:Y:S01]  /*0100*/  LDS.128 R4, [UR4+0x30] ;  /* 0x00003004ff047984 */ /* 0x000ee20008000c00 */
[----:B------:R-:W-:Y:S01]  /*0110*/  UMOV UR4, URZ ;  /* 0x000000ff00047c82 */ /* 0x000fe20008000000 */
[----:B0-----:R-:W-:-:S02]  /*0120*/  R2UR UR5, R17 ;  /* 0x00000000110572ca */ /* 0x001fc400000e0000 */
[----:B------:R-:W-:Y:S02]  /*0130*/  R2UR UR6, R19 ;  /* 0x00000000130672ca */ /* 0x000fe400000e0000 */
[----:B------:R-:W-:Y:S02]  /*0140*/  R2UR UR10, R18 ;  /* 0x00000000120a72ca */ /* 0x000fe400000e0000 */
[----:B------:R-:W-:Y:S02]  /*0150*/  R2UR UR18, R16 ;  /* 0x00000000101272ca */ /* 0x000fe400000e0000 */
[----:B-1----:R-:W-:Y:S02]  /*0160*/  R2UR UR8, R15 ;  /* 0x000000000f0872ca */ /* 0x002fe400000e0000 */
[----:B------:R-:W-:Y:S02]  /*0170*/  R2UR UR12, R14 ;  /* 0x000000000e0c72ca */ /* 0x000fe400000e0000 */
[----:B------:R-:W-:Y:S01]  /*0180*/  R2UR UR16, R13 ;  /* 0x000000000d1072ca */ /* 0x000fe200000e0000 */
[----:B------:R-:W-:Y:S01]  /*0190*/  UMOV UR14, UR5 ;  /* 0x00000005000e7c82 */ /* 0x000fe20008000000 */
[----:B------:R-:W-:-:S02]  /*01a0*/  R2UR UR20, R12 ;  /* 0x000000000c1472ca */ /* 0x000fc400000e0000 */
[----:B--2---:R-:W-:Y:S02]  /*01b0*/  R2UR UR9, R11 ;  /* 0x000000000b0972ca */ /* 0x004fe400000e0000 */
[----:B------:R-:W-:Y:S02]  /*01c0*/  R2UR UR13, R10 ;  /* 0x000000000a0d72ca */ /* 0x000fe400000e0000 */
[----:B------:R-:W-:Y:S02]  /*01d0*/  R2UR UR17, R9 ;  /* 0x00000000091172ca */ /* 0x000fe400000e0000 */
[----:B------:R-:W-:Y:S02]  /*01e0*/  R2UR UR21, R8 ;  /* 0x00000000081572ca */ /* 0x000fe400000e0000 */
[----:B---3--:R-:W-:Y:S02]  /*01f0*/  R2UR UR7, R7 ;  /* 0x00000000070772ca */ /* 0x008fe400000e0000 */
[----:B------:R-:W-:-:S02]  /*0200*/  R2UR UR11, R6 ;  /* 0x00000000060b72ca */ /* 0x000fc400000e0000 */
[----:B------:R-:W-:Y:S02]  /*0210*/  R2UR UR15, R5 ;  /* 0x00000000050f72ca */ /* 0x000fe400000e0000 */
[----:B------:R-:W-:-:S15]  /*0220*/  R2UR UR19, R4 ;  /* 0x00000000041372ca */ /* 0x000fde00000e0000 */
.L_x_7:
[----:B------:R-:W-:Y:S02]  /*0230*/  UIADD3 UR16, UPT, UPT, UR17, UR16, URZ ;  /* 0x0000001011107290 */ /* 0x000fe4000fffe0ff */
[----:B------:R-:W-:Y:S02]  /*0240*/  UIADD3 UR12, UPT, UPT, UR13, UR12, URZ ;  /* 0x0000000c0d0c7290 */ /* 0x000fe4000fffe0ff */
[----:B------:R-:W-:Y:S02]  /*0250*/  UIADD3 UR8, UPT, UPT, UR9, UR8, URZ ;  /* 0x0000000809087290 */ /* 0x000fe4000fffe0ff */
[----:B------:R-:W-:Y:S02]  /*0260*/  UIADD3 UR20, UPT, UPT, UR21, UR20, URZ ;  /* 0x0000001415147290 */ /* 0x000fe4000fffe0ff */
[----:B------:R-:W-:Y:S02]  /*0270*/  ULOP3.LUT UR15, UR15, UR16, URZ, 0x3c, !UPT ;  /* 0x000000100f0f7292 */ /* 0x000fe4000f8e3cff */
[----:B------:R-:W-:-:S02]  /*0280*/  ULOP3.LUT UR11, UR11, UR12, URZ, 0x3c, !UPT ;  /* 0x0000000c0b0b7292 */ /* 0x000fc4000f8e3cff */
[----:B------:R-:W-:Y:S02]  /*0290*/  ULOP3.LUT UR7, UR7, UR8, URZ, 0x3c, !UPT ;  /* 0x0000000807077292 */ /* 0x000fe4000f8e3cff */
[----:B------:R-:W-:Y:S02]  /*02a0*/  ULOP3.LUT UR19, UR19, UR20, URZ, 0x3c, !UPT ;  /* 0x0000001413137292 */ /* 0x000fe4000f8e3cff */
[----:B------:R-:W-:Y:S02]  /*02b0*/  USHF.L.W.U32.HI UR15, UR15, 0x10, UR15 ;  /* 0x000000100f0f7899 */ /* 0x000fe40008010e0f */
[----:B------:R-:W-:Y:S02]  /*02c0*/  USHF.L.W.U32.HI UR11, UR11, 0x10, UR11 ;  /* 0x000000100b0b7899 */ /* 0x000fe40008010e0b */
[----:B------:R-:W-:Y:S02]  /*02d0*/  USHF.L.W.U32.HI UR24, UR7, 0x10, UR7 ;  /* 0x0000001007187899 */ /* 0x000fe40008010e07 */
[----:B------:R-:W-:-:S02]  /*02e0*/  USHF.L.W.U32.HI UR19, UR19, 0x10, UR19 ;  /* 0x0000001013137899 */ /* 0x000fc40008010e13 */
        /* <DEDUP_REMOVED lines=64> */
[----:B------:R-:W-:Y:S02]  /*06f0*/  UIADD3 UR4, UPT, UPT, UR4, 0x1, URZ ;  /* 0x0000000104047890 */ /* 0x000fe4000fffe0ff */
[----:B------:R-:W-:-:S02]  /*0700*/  ULOP3.LUT UR7, UR24, UR20, URZ, 0x3c, !UPT ;  /* 0x0000001418077292 */ /* 0x000fc4000f8e3cff */
[----:B------:R-:W-:Y:S02]  /*0710*/  ULOP3.LUT UR19, UR19, UR16, URZ, 0x3c, !UPT ;  /* 0x0000001013137292 */ /* 0x000fe4000f8e3cff */
[----:B------:R-:W-:Y:S02]  /*0720*/  ULOP3.LUT UR15, UR15, UR12, URZ, 0x3c, !UPT ;  /* 0x0000000c0f0f7292 */ /* 0x000fe4000f8e3cff */
[----:B------:R-:W-:Y:S02]  /*0730*/  ULOP3.LUT UR11, UR11, UR8, URZ, 0x3c, !UPT ;  /* 0x000000080b0b7292 */ /* 0x000fe4000f8e3cff */
[----:B------:R-:W-:Y:S02]  /*0740*/  UISETP.NE.AND UP0, UPT, UR4, 0x6, UPT ;  /* 0x000000060400788c */ /* 0x000fe4000bf05270 */
[----:B------:R-:W-:Y:S02]  /*0750*/  USHF.L.W.U32.HI UR7, UR7, 0x8, UR7 ;  /* 0x0000000807077899 */ /* 0x000fe40008010e07 */
[----:B------:R-:W-:-:S02]  /*0760*/  USHF.L.W.U32.HI UR19, UR19, 0x8, UR19 ;  /* 0x0000000813137899 */ /* 0x000fc40008010e13 */
[----:B------:R-:W-:Y:S02]  /*0770*/  USHF.L.W.U32.HI UR15, UR15, 0x8, UR15 ;  /* 0x000000080f0f7899 */ /* 0x000fe40008010e0f */
[----:B------:R-:W-:Y:S02]  /*0780*/  USHF.L.W.U32.HI UR11, UR11, 0x8, UR11 ;  /* 0x000000080b0b7899 */ /* 0x000fe40008010e0b */
[----:B------:R-:W-:Y:S02]  /*0790*/  UIADD3 UR10, UPT, UPT, UR10, UR7, URZ ;  /* 0x000000070a0a7290 */ /* 0x000fe4000fffe0ff */
[----:B------:R-:W-:Y:S02]  /*07a0*/  UIADD3 UR6, UPT, UPT, UR6, UR19, URZ ;  /* 0x0000001306067290 */ /* 0x000fe4000fffe0ff */
[----:B------:R-:W-:Y:S02]  /*07b0*/  UIADD3 UR18, UPT, UPT, UR18, UR15, URZ ;  /* 0x0000000f12127290 */ /* 0x000fe4000fffe0ff */
[----:B------:R-:W-:-:S02]  /*07c0*/  UIADD3 UR14, UPT, UPT, UR14, UR11, URZ ;  /* 0x0000000b0e0e7290 */ /* 0x000fc4000fffe0ff */
[----:B------:R-:W-:Y:S02]  /*07d0*/  ULOP3.LUT UR17, UR17, UR10, URZ, 0x3c, !UPT ;  /* 0x0000000a11117292 */ /* 0x000fe4000f8e3cff */
[----:B------:R-:W-:Y:S02]  /*07e0*/  ULOP3.LUT UR13, UR13, UR6, URZ, 0x3c, !UPT ;  /* 0x000000060d0d7292 */ /* 0x000fe4000f8e3cff */
[----:B------:R-:W-:Y:S02]  /*07f0*/  ULOP3.LUT UR9, UR9, UR18, URZ, 0x3c, !UPT ;  /* 0x0000001209097292 */ /* 0x000fe4000f8e3cff */
[----:B------:R-:W-:Y:S02]  /*0800*/  ULOP3.LUT UR21, UR21, UR14, URZ, 0x3c, !UPT ;  /* 0x0000000e15157292 */ /* 0x000fe4000f8e3cff */
[----:B------:R-:W-:Y:S02]  /*0810*/  USHF.L.W.U32.HI UR17, UR17, 0x7, UR17 ;  /* 0x0000000711117899 */ /* 0x000fe40008010e11 */
[----:B------:R-:W-:-:S02]  /*0820*/  USHF.L.W.U32.HI UR13, UR13, 0x7, UR13 ;  /* 0x000000070d0d7899 */ /* 0x000fc40008010e0d */
[----:B------:R-:W-:Y:S02]  /*0830*/  USHF.L.W.U32.HI UR9, UR9, 0x7, UR9 ;  /* 0x0000000709097899 */ /* 0x000fe40008010e09 */
[----:B------:R-:W-:Y:S01]  /*0840*/  USHF.L.W.U32.HI UR21, UR21, 0x7, UR21 ;  /* 0x0000000715157899 */ /* 0x000fe20008010e15 */
[----:B------:R-:W-:Y:S11]  /*0850*/  BRA.U UP0, `(.L_x_7) ;  /* 0xfffffff900747547 */ /* 0x000ff6000b83ffff */
[----:B------:R-:W0:Y:S01]  /*0860*/  S2UR UR4, SR_CTAID.X ;  /* 0x00000000000479c3 */ /* 0x000e220000002500 */
[----:B------:R-:W1:Y:S01]  /*0870*/  LDCU.64 UR24, c[0x0][0x390] ;  /* 0x00007200ff1877ac */ /* 0x000e620008000a00 */
[----:B------:R-:W-:Y:S02]  /*0880*/  IMAD R2, R0, 0x3c, R21 ;  /* 0x0000003c00027824 */ /* 0x000fe400078e0215 */
[----:B------:R-:W-:Y:S01]  /*0890*/  VIADD R25, R5, UR15 ;  /* 0x0000000f05197c36 */ /* 0x000fe20008000000 */
[----:B------:R-:W-:Y:S01]  /*08a0*/  UIADD3 UR14, UPT, UPT, UR14, UR5, URZ ;  /* 0x000000050e0e7290 */ /* 0x000fe2000fffe0ff */
[----:B------:R-:W-:Y:S02]  /*08b0*/  VIADD R12, R12, UR20 ;  /* 0x000000140c0c7c36 */ /* 0x000fe40008000000 */
[----:B------:R-:W0:Y:S01]  /*08c0*/  LDC R3, c[0x0][0x360] ;  /* 0x0000d800ff037b82 */ /* 0x000e220000000800 */
[----:B------:R-:W-:Y:S01]  /*08d0*/  VIADD R13, R13, UR16 ;  /* 0x000000100d0d7c36 */ /* 0x000fe20008000000 */
[----:B------:R2:W-:Y:S01]  /*08e0*/  STS [R2+0x74], R25 ;  /* 0x0000741902007388 */ /* 0x0005e20000000800 */
[----:B------:R-:W-:-:S02]  /*08f0*/  VIADD R14, R14, UR12 ;  /* 0x0000000c0e0e7c36 */ /* 0x000fc40008000000 */
[----:B------:R-:W-:Y:S01]  /*0900*/  VIADD R15, R15, UR8 ;  /* 0x000000080f0f7c36 */ /* 0x000fe20008000000 */
[----:B------:R2:W-:Y:S01]  /*0910*/  STS [R2+0x40], R12 ;  /* 0x0000400c02007388 */ /* 0x0005e20000000800 */
[----:B------:R-:W-:Y:S02]  /*0920*/  VIADD R8, R8, UR21 ;  /* 0x0000001508087c36 */ /* 0x000fe40008000000 */
[----:B------:R-:W-:Y:S01]  /*0930*/  VIADD R9, R9, UR17 ;  /* 0x0000001109097c36 */ /* 0x000fe20008000000 */
[----:B------:R2:W-:Y:S01]  /*0940*/  STS [R2+0x44], R13 ;  /* 0x0000440d02007388 */ /* 0x0005e20000000800 */
[----:B------:R-:W-:Y:S02]  /*0950*/  VIADD R10, R10, UR13 ;  /* 0x0000000d0a0a7c36 */ /* 0x000fe40008000000 */
[----:B------:R-:W-:Y:S01]  /*0960*/  VIADD R11, R11, UR9 ;  /* 0x000000090b0b7c36 */ /* 0x000fe20008000000 */
[----:B------:R2:W-:Y:S01]  /*0970*/  STS [R2+0x48], R14 ;  /* 0x0000480e02007388 */ /* 0x0005e20000000800 */
[----:B------:R-:W-:-:S02]  /*0980*/  IMAD.U32 R29, RZ, RZ, UR14 ;  /* 0x0000000eff1d7e24 */ /* 0x000fc4000f8e00ff */
[----:B------:R-:W-:Y:S01]  /*0990*/  VIADD R17, R16, UR18 ;  /* 0x0000001210117c36 */ /* 0x000fe20008000000 */
[----:B------:R2:W-:Y:S01]  /*09a0*/  STS [R2+0x4c], R15 ;  /* 0x00004c0f02007388 */ /* 0x0005e20000000800 */
[----:B------:R-:W-:Y:S02]  /*09b0*/  VIADD R23, R18, UR10 ;  /* 0x0000000a12177c36 */ /* 0x000fe40008000000 */
[----:B------:R-:W-:Y:S01]  /*09c0*/  VIADD R19, R19, UR6 ;  /* 0x0000000613137c36 */ /* 0x000fe20008000000 */
[----:B------:R2:W-:Y:S01]  /*09d0*/  STS [R2+0x64], R29 ;  /* 0x0000641d02007388 */ /* 0x0005e20000000800 */
[----:B------:R-:W-:Y:S02]  /*09e0*/  VIADD R27, R6, UR11 ;  /* 0x0000000b061b7c36 */ /* 0x000fe40008000000 */
[----:B0-----:R-:W-:Y:S01]  /*09f0*/  IMAD R21, R3, UR4, R0 ;  /* 0x0000000403157c24 */ /* 0x001fe2000f8e0200 */
[----:B------:R2:W-:Y:S01]  /*0a00*/  STS [R2+0x50], R8 ;  /* 0x0000500802007388 */ /* 0x0005e20000000800 */
[----:B------:R-:W-:-:S03]  /*0a10*/  VIADD R7, R7, UR7 ;  /* 0x0000000707077c36 */ /* 0x000fc60008000000 */
[----:B-1----:R-:W-:Y:S01]  /*0a20*/  ISETP.GE.U32.AND P0, PT, R21, UR24, PT ;  /* 0x0000001815007c0c */ /* 0x002fe2000bf06070 */
[----:B------:R2:W-:Y:S01]  /*0a30*/  STS [R2+0x54], R9 ;  /* 0x0000540902007388 */ /* 0x0005e20000000800 */
[--C-:B------:R-:W-:Y:S02]  /*0a40*/  SHF.R.S32.HI R0, RZ, 0x1f, R21.reuse ;  /* 0x0000001fff007819 */ /* 0x100fe40000011415 */
[----:B------:R-:W-:Y:S01]  /*0a50*/  IADD3 R5, PT, PT, R4, UR19, R21 ;  /* 0x0000001304057c10 */ /* 0x000fe2000fffe015 */
[----:B------:R2:W-:Y:S01]  /*0a60*/  STS [R2+0x58], R10 ;  /* 0x0000580a02007388 */ /* 0x0005e20000000800 */
[----:B------:R-:W-:-:S03]  /*0a70*/  ISETP.GE.U32.AND.EX P0, PT, R0, UR25, PT, P0 ;  /* 0x0000001900007c0c */ /* 0x000fc6000bf06100 */
[----:B------:R2:W-:Y:S04]  /*0a80*/  STS [R2+0x5c], R11 ;  /* 0x00005c0b02007388 */ /* 0x0005e80000000800 */
[----:B------:R2:W-:Y:S04]  /*0a90*/  STS [R2+0x60], R17 ;  /* 0x0000601102007388 */ /* 0x0005e80000000800 */
[----:B------:R2:W-:Y:S04]  /*0aa0*/  STS [R2+0x68], R23 ;  /* 0x0000681702007388 */ /* 0x0005e80000000800 */
[----:B------:R2:W-:Y:S04]  /*0ab0*/  STS [R2+0x6c], R19 ;  /* 0x00006c1302007388 */ /* 0x0005e80000000800 */
[----:B------:R2:W-:Y:S04]  /*0ac0*/  STS [R2+0x78], R27 ;  /* 0x0000781b02007388 */ /* 0x0005e80000000800 */
[----:B------:R2:W-:Y:S04]  /*0ad0*/  STS [R2+0x7c], R7 ;  /* 0x00007c0702007388 */ /* 0x0005e80000000800 */
[----:B------:R2:W-:Y:S01]  /*0ae0*/  STS [R2+0x70], R5 ;  /* 0x0000700502007388 */ /* 0x0005e20000000800 */
[----:B------:R-:W-:Y:S05]  /*0af0*/  @P0 EXIT ;  /* 0x000000000000094d */ /* 0x000fea0003800000 */
[----:B--2---:R-:W0:Y:S01]  /*0b00*/  LDC.64 R2, c[0x0][0x380] ;  /* 0x0000e000ff027b82 */ /* 0x004e220000000a00 */
[----:B------:R-:W-:-:S04]  /*0b10*/  IMAD.SHL.U32 R21, R21, 0x10, RZ ;  /* 0x0000001015157824 */ /* 0x000fc800078e00ff */
[----:B0-----:R-:W-:-:S04]  /*0b20*/  IMAD.WIDE R2, R21, 0x4, R2 ;  /* 0x0000000415027825 */ /* 0x001fc800078e0202 */
[----:B------:R-:W-:Y:S01]  /*0b30*/  IMAD.U32 R21, RZ, RZ, UR14 ;  /* 0x0000000eff157e24 */ /* 0x000fe2000f8e00ff */
[----:B------:R-:W-:Y:S04]  /*0b40*/  STG.E desc[UR22][R2.64], R12 ;  /* 0x0000000c02007986 */ /* 0x000fe8000c101916 */
        /* <DEDUP_REMOVED lines=14> */
[----:B------:R-:W-:Y:S01]  /*0c30*/  STG.E desc[UR22][R2.64+0x3c], R7 ;  /* 0x00003c0702007986 */ /* 0x000fe2000c101916 */
[----:B------:R-:W-:Y:S05]  /*0c40*/  EXIT ;  /* 0x000000000000794d */ /* 0x000fea0003800000 */
.L_x_8:
        /* <DEDUP_REMOVED lines=11> */
.L_x_10:


//--------------------- .nv.global.init           --------------------------
	.section	.nv.global.init,"aw",@progbits
.nv.global.init:
	.type		$str,@object
	.size		$str,($str$1 - $str)
$str:
        /*0000*/ 	.byte	0x66, 0x69, 0x78, 0x5f, 0x69, 0x64, 0x78, 0x20, 0x3c, 0x20, 0x32, 0x34, 0x00
	.type		$str$1,@object
	.size		$str$1,(__unnamed_1 - $str$1)
$str$1:
        /*000d*/ 	.byte	0x2f, 0x74, 0x6d, 0x70, 0x2f, 0x73, 0x61, 0x73, 0x73, 0x5f, 0x63, 0x75, 0x5f, 0x6c, 0x62, 0x37
        /*001d*/ 	.byte	0x77, 0x37, 0x70, 0x73, 0x69, 0x2f, 0x6b, 0x2e, 0x63, 0x75, 0x00
	.type		__unnamed_1,@object
	.size		__unnamed_1,(.L_0 - __unnamed_1)
__unnamed_1:
        /*0028*/ 	.byte	0x76, 0x6f, 0x69, 0x64, 0x20, 0x66, 0x69, 0x78, 0x5f, 0x66, 0x65, 0x28, 0x75, 0x6e, 0x73, 0x69
        /*0038*/ 	.byte	0x67, 0x6e, 0x65, 0x64, 0x20, 0x69, 0x6e, 0x74, 0x20, 0x2a, 0x2c, 0x20, 0x75, 0x6e, 0x73, 0x69
        /*0048*/ 	.byte	0x67, 0x6e, 0x65, 0x64, 0x20, 0x69, 0x6e, 0x74, 0x29, 0x00
.L_0:


//--------------------- .nv.shared.reserved.0     --------------------------
	.section	.nv.shared.reserved.0,"aw",@nobits
	.weak		__nv_reservedSMEM_offset_0_alias
	.size		__nv_reservedSMEM_offset_0_alias, 0, 64
	.other		__nv_reservedSMEM_offset_0_alias,@"STO_CUDA_RESERVED_SHARED STV_DEFAULT"
__nv_reservedSMEM_offset_0_alias:
	.zero		0
	.zero		64


//--------------------- .nv.shared.chacha12       --------------------------
	.section	.nv.shared.chacha12,"aw",@nobits
	.sectionflags	@""
	.align	4
.nv.shared.chacha12:
	.zero		17472


//--------------------- .nv.constant0.fix_fe      --------------------------
	.section	.nv.constant0.fix_fe,"a",@progbits
	.sectionflags	@""
	.align	4
.nv.constant0.fix_fe:
	.zero		908


//--------------------- .nv.constant0.chacha12    --------------------------
	.section	.nv.constant0.chacha12,"a",@progbits
	.sectionflags	@""
	.align	4
.nv.constant0.chacha12:
	.zero		920


//--------------------- SYMBOLS --------------------------

	.type		.nv.reservedSmem.offset0,@object
	.size		.nv.reservedSmem.offset0,0x4
	.type		.nv.reservedSmem.cap,@object
	.size		.nv.reservedSmem.cap,0x4
	.type		__assertfail,@function
